//
// Generated by NVIDIA NVVM Compiler
//
// Compiler Build ID: CL-36424714
// Cuda compilation tools, release 13.0, V13.0.88
// Based on NVVM 20.0.0
//

.version 9.0
.target sm_100
.address_size 64

	// .globl	_Z8multiplyPPiS0_S0_

.visible .entry _Z8multiplyPPiS0_S0_(
	.param .u64 .ptr .align 1 _Z8multiplyPPiS0_S0__param_0,
	.param .u64 .ptr .align 1 _Z8multiplyPPiS0_S0__param_1,
	.param .u64 .ptr .align 1 _Z8multiplyPPiS0_S0__param_2
)
{
	.reg .pred 	%p<2>;
	.reg .b32 	%r<70>;
	.reg .b64 	%rd<117>;

	ld.param.u64 	%rd8, [_Z8multiplyPPiS0_S0__param_0];
	ld.param.u64 	%rd9, [_Z8multiplyPPiS0_S0__param_1];
	ld.param.u64 	%rd10, [_Z8multiplyPPiS0_S0__param_2];
	cvta.to.global.u64 	%rd1, %rd9;
	cvta.to.global.u64 	%rd116, %rd8;
	cvta.to.global.u64 	%rd115, %rd10;
	mov.b32 	%r69, 0;
$L__BB0_1:
	ld.global.u64 	%rd11, [%rd115];
	cvta.to.global.u64 	%rd12, %rd11;
	mov.b32 	%r4, 0;
	st.global.u32 	[%rd12], %r4;
	ld.global.u64 	%rd13, [%rd116];
	cvta.to.global.u64 	%rd14, %rd13;
	ld.global.u32 	%r5, [%rd14];
	ld.global.u64 	%rd15, [%rd1];
	cvta.to.global.u64 	%rd16, %rd15;
	ld.global.u32 	%r6, [%rd16];
	ld.global.u64 	%rd17, [%rd115];
	cvta.to.global.u64 	%rd18, %rd17;
	ld.global.u32 	%r7, [%rd18];
	mad.lo.s32 	%r8, %r6, %r5, %r7;
	st.global.u32 	[%rd18], %r8;
	ld.global.u64 	%rd19, [%rd116];
	cvta.to.global.u64 	%rd20, %rd19;
	ld.global.u32 	%r9, [%rd20+4];
	ld.global.u64 	%rd21, [%rd1+8];
	cvta.to.global.u64 	%rd22, %rd21;
	ld.global.u32 	%r10, [%rd22];
	ld.global.u64 	%rd23, [%rd115];
	cvta.to.global.u64 	%rd24, %rd23;
	ld.global.u32 	%r11, [%rd24];
	mad.lo.s32 	%r12, %r10, %r9, %r11;
	st.global.u32 	[%rd24], %r12;
	ld.global.u64 	%rd25, [%rd116];
	cvta.to.global.u64 	%rd26, %rd25;
	ld.global.u32 	%r13, [%rd26+8];
	ld.global.u64 	%rd27, [%rd1+16];
	cvta.to.global.u64 	%rd28, %rd27;
	ld.global.u32 	%r14, [%rd28];
	ld.global.u64 	%rd29, [%rd115];
	cvta.to.global.u64 	%rd30, %rd29;
	ld.global.u32 	%r15, [%rd30];
	mad.lo.s32 	%r16, %r14, %r13, %r15;
	st.global.u32 	[%rd30], %r16;
	ld.global.u64 	%rd31, [%rd116];
	cvta.to.global.u64 	%rd32, %rd31;
	ld.global.u32 	%r17, [%rd32+12];
	ld.global.u64 	%rd33, [%rd1+24];
	cvta.to.global.u64 	%rd34, %rd33;
	ld.global.u32 	%r18, [%rd34];
	ld.global.u64 	%rd35, [%rd115];
	cvta.to.global.u64 	%rd36, %rd35;
	ld.global.u32 	%r19, [%rd36];
	mad.lo.s32 	%r20, %r18, %r17, %r19;
	st.global.u32 	[%rd36], %r20;
	ld.global.u64 	%rd37, [%rd115];
	cvta.to.global.u64 	%rd38, %rd37;
	st.global.u32 	[%rd38+4], %r4;
	ld.global.u64 	%rd39, [%rd116];
	cvta.to.global.u64 	%rd40, %rd39;
	ld.global.u32 	%r21, [%rd40];
	ld.global.u64 	%rd41, [%rd1];
	cvta.to.global.u64 	%rd42, %rd41;
	ld.global.u32 	%r22, [%rd42+4];
	ld.global.u64 	%rd43, [%rd115];
	cvta.to.global.u64 	%rd44, %rd43;
	ld.global.u32 	%r23, [%rd44+4];
	mad.lo.s32 	%r24, %r22, %r21, %r23;
	st.global.u32 	[%rd44+4], %r24;
	ld.global.u64 	%rd45, [%rd116];
	cvta.to.global.u64 	%rd46, %rd45;
	ld.global.u32 	%r25, [%rd46+4];
	ld.global.u64 	%rd47, [%rd1+8];
	cvta.to.global.u64 	%rd48, %rd47;
	ld.global.u32 	%r26, [%rd48+4];
	ld.global.u64 	%rd49, [%rd115];
	cvta.to.global.u64 	%rd50, %rd49;
	ld.global.u32 	%r27, [%rd50+4];
	mad.lo.s32 	%r28, %r26, %r25, %r27;
	st.global.u32 	[%rd50+4], %r28;
	ld.global.u64 	%rd51, [%rd116];
	cvta.to.global.u64 	%rd52, %rd51;
	ld.global.u32 	%r29, [%rd52+8];
	ld.global.u64 	%rd53, [%rd1+16];
	cvta.to.global.u64 	%rd54, %rd53;
	ld.global.u32 	%r30, [%rd54+4];
	ld.global.u64 	%rd55, [%rd115];
	cvta.to.global.u64 	%rd56, %rd55;
	ld.global.u32 	%r31, [%rd56+4];
	mad.lo.s32 	%r32, %r30, %r29, %r31;
	st.global.u32 	[%rd56+4], %r32;
	ld.global.u64 	%rd57, [%rd116];
	cvta.to.global.u64 	%rd58, %rd57;
	ld.global.u32 	%r33, [%rd58+12];
	ld.global.u64 	%rd59, [%rd1+24];
	cvta.to.global.u64 	%rd60, %rd59;
	ld.global.u32 	%r34, [%rd60+4];
	ld.global.u64 	%rd61, [%rd115];
	cvta.to.global.u64 	%rd62, %rd61;
	ld.global.u32 	%r35, [%rd62+4];
	mad.lo.s32 	%r36, %r34, %r33, %r35;
	st.global.u32 	[%rd62+4], %r36;
	ld.global.u64 	%rd63, [%rd115];
	cvta.to.global.u64 	%rd64, %rd63;
	st.global.u32 	[%rd64+8], %r4;
	ld.global.u64 	%rd65, [%rd116];
	cvta.to.global.u64 	%rd66, %rd65;
	ld.global.u32 	%r37, [%rd66];
	ld.global.u64 	%rd67, [%rd1];
	cvta.to.global.u64 	%rd68, %rd67;
	ld.global.u32 	%r38, [%rd68+8];
	ld.global.u64 	%rd69, [%rd115];
	cvta.to.global.u64 	%rd70, %rd69;
	ld.global.u32 	%r39, [%rd70+8];
	mad.lo.s32 	%r40, %r38, %r37, %r39;
	st.global.u32 	[%rd70+8], %r40;
	ld.global.u64 	%rd71, [%rd116];
	cvta.to.global.u64 	%rd72, %rd71;
	ld.global.u32 	%r41, [%rd72+4];
	ld.global.u64 	%rd73, [%rd1+8];
	cvta.to.global.u64 	%rd74, %rd73;
	ld.global.u32 	%r42, [%rd74+8];
	ld.global.u64 	%rd75, [%rd115];
	cvta.to.global.u64 	%rd76, %rd75;
	ld.global.u32 	%r43, [%rd76+8];
	mad.lo.s32 	%r44, %r42, %r41, %r43;
	st.global.u32 	[%rd76+8], %r44;
	ld.global.u64 	%rd77, [%rd116];
	cvta.to.global.u64 	%rd78, %rd77;
	ld.global.u32 	%r45, [%rd78+8];
	ld.global.u64 	%rd79, [%rd1+16];
	cvta.to.global.u64 	%rd80, %rd79;
	ld.global.u32 	%r46, [%rd80+8];
	ld.global.u64 	%rd81, [%rd115];
	cvta.to.global.u64 	%rd82, %rd81;
	ld.global.u32 	%r47, [%rd82+8];
	mad.lo.s32 	%r48, %r46, %r45, %r47;
	st.global.u32 	[%rd82+8], %r48;
	ld.global.u64 	%rd83, [%rd116];
	cvta.to.global.u64 	%rd84, %rd83;
	ld.global.u32 	%r49, [%rd84+12];
	ld.global.u64 	%rd85, [%rd1+24];
	cvta.to.global.u64 	%rd86, %rd85;
	ld.global.u32 	%r50, [%rd86+8];
	ld.global.u64 	%rd87, [%rd115];
	cvta.to.global.u64 	%rd88, %rd87;
	ld.global.u32 	%r51, [%rd88+8];
	mad.lo.s32 	%r52, %r50, %r49, %r51;
	st.global.u32 	[%rd88+8], %r52;
	ld.global.u64 	%rd89, [%rd115];
	cvta.to.global.u64 	%rd90, %rd89;
	st.global.u32 	[%rd90+12], %r4;
	ld.global.u64 	%rd91, [%rd116];
	cvta.to.global.u64 	%rd92, %rd91;
	ld.global.u32 	%r53, [%rd92];
	ld.global.u64 	%rd93, [%rd1];
	cvta.to.global.u64 	%rd94, %rd93;
	ld.global.u32 	%r54, [%rd94+12];
	ld.global.u64 	%rd95, [%rd115];
	cvta.to.global.u64 	%rd96, %rd95;
	ld.global.u32 	%r55, [%rd96+12];
	mad.lo.s32 	%r56, %r54, %r53, %r55;
	st.global.u32 	[%rd96+12], %r56;
	ld.global.u64 	%rd97, [%rd116];
	cvta.to.global.u64 	%rd98, %rd97;
	ld.global.u32 	%r57, [%rd98+4];
	ld.global.u64 	%rd99, [%rd1+8];
	cvta.to.global.u64 	%rd100, %rd99;
	ld.global.u32 	%r58, [%rd100+12];
	ld.global.u64 	%rd101, [%rd115];
	cvta.to.global.u64 	%rd102, %rd101;
	ld.global.u32 	%r59, [%rd102+12];
	mad.lo.s32 	%r60, %r58, %r57, %r59;
	st.global.u32 	[%rd102+12], %r60;
	ld.global.u64 	%rd103, [%rd116];
	cvta.to.global.u64 	%rd104, %rd103;
	ld.global.u32 	%r61, [%rd104+8];
	ld.global.u64 	%rd105, [%rd1+16];
	cvta.to.global.u64 	%rd106, %rd105;
	ld.global.u32 	%r62, [%rd106+12];
	ld.global.u64 	%rd107, [%rd115];
	cvta.to.global.u64 	%rd108, %rd107;
	ld.global.u32 	%r63, [%rd108+12];
	mad.lo.s32 	%r64, %r62, %r61, %r63;
	st.global.u32 	[%rd108+12], %r64;
	ld.global.u64 	%rd109, [%rd116];
	cvta.to.global.u64 	%rd110, %rd109;
	ld.global.u32 	%r65, [%rd110+12];
	ld.global.u64 	%rd111, [%rd1+24];
	cvta.to.global.u64 	%rd112, %rd111;
	ld.global.u32 	%r66, [%rd112+12];
	ld.global.u64 	%rd113, [%rd115];
	cvta.to.global.u64 	%rd114, %rd113;
	ld.global.u32 	%r67, [%rd114+12];
	mad.lo.s32 	%r68, %r66, %r65, %r67;
	st.global.u32 	[%rd114+12], %r68;
	add.s32 	%r69, %r69, 1;
	add.s64 	%rd116, %rd116, 8;
	add.s64 	%rd115, %rd115, 8;
	setp.ne.s32 	%p1, %r69, 4;
	@%p1 bra 	$L__BB0_1;
	ret;

}


// ===== COMPILED SASS (sm_100) =====

	.target	sm_100

	.elftype	@"ET_EXEC"


//--------------------- .note.nv.tkinfo           --------------------------
	.section	.note.nv.tkinfo,"",@"SHT_NOTE"
	.sectionflags	@"SHF_NOTE_NV_TKINFO"
	.tkinfo
        /*0018*/ 	.word	0x00000002
        /*0030*/ 	.string	""
        /*0030*/ 	.string	"ptxas"
        /*0030*/ 	.string	"Cuda compilation tools, release 13.0, V13.0.88"
        /*0030*/ 	.string	"Build cuda_13.0.r13.0/compiler.36424714_0"
        /*0030*/ 	.string	"-arch sm_100 -m 64 "



//--------------------- .note.nv.cuinfo           --------------------------
	.section	.note.nv.cuinfo,"",@"SHT_NOTE"
	.sectionflags	@"SHF_NOTE_NV_CUINFO"
        /*0018*/ 	.short	0x0002
        /*001a*/ 	.short	0x0064
        /*001c*/ 	.short	0x0082
	.zero		2


//--------------------- .nv.info                  --------------------------
	.section	.nv.info,"",@"SHT_CUDA_INFO"
	.align	4


	//----- nvinfo : EIATTR_REGCOUNT
	.align		4
        /*0000*/ 	.byte	0x04, 0x2f
        /*0002*/ 	.short	(.L_1 - .L_0)
	.align		4
.L_0:
        /*0004*/ 	.word	index@(_Z8multiplyPPiS0_S0_)
        /*0008*/ 	.word	0x0000001c


	//----- nvinfo : EIATTR_FRAME_SIZE
	.align		4
.L_1:
        /*000c*/ 	.byte	0x04, 0x11
        /*000e*/ 	.short	(.L_3 - .L_2)
	.align		4
.L_2:
        /*0010*/ 	.word	index@(_Z8multiplyPPiS0_S0_)
        /*0014*/ 	.word	0x00000000


	//----- nvinfo : EIATTR_MIN_STACK_SIZE
	.align		4
.L_3:
        /*0018*/ 	.byte	0x04, 0x12
        /*001a*/ 	.short	(.L_5 - .L_4)
	.align		4
.L_4:
        /*001c*/ 	.word	index@(_Z8multiplyPPiS0_S0_)
        /*0020*/ 	.word	0x00000000
.L_5:


//--------------------- .nv.compat                --------------------------
	.section	.nv.compat,"",@"SHT_CUDA_COMPAT_INFO"
	.align	4
        /*0000*/ 	.byte	0x02, 0x09, 0x00, 0x00, 0x02, 0x02, 0x01, 0x00, 0x02, 0x05, 0x05, 0x00, 0x03, 0x07, 0x01, 0x01
        /*0010*/ 	.byte	0x02, 0x03, 0x00, 0x00, 0x02, 0x06, 0x01, 0x00, 0x04, 0x0b, 0x08, 0x00, 0x09, 0x00, 0x00, 0x00
        /*0020*/ 	.byte	0x00, 0x00, 0x00, 0x00


//--------------------- .nv.info._Z8multiplyPPiS0_S0_ --------------------------
	.section	.nv.info._Z8multiplyPPiS0_S0_,"",@"SHT_CUDA_INFO"
	.sectionflags	@""
	.align	4


	//----- nvinfo : EIATTR_CUDA_API_VERSION
	.align		4
        /*0000*/ 	.byte	0x04, 0x37
        /*0002*/ 	.short	(.L_7 - .L_6)
.L_6:
        /*0004*/ 	.word	0x00000082


	//----- nvinfo : EIATTR_KPARAM_INFO
	.align		4
.L_7:
        /*0008*/ 	.byte	0x04, 0x17
        /*000a*/ 	.short	(.L_9 - .L_8)
.L_8:
        /*000c*/ 	.word	0x00000000
        /*0010*/ 	.short	0x0002
        /*0012*/ 	.short	0x0010
        /*0014*/ 	.byte	0x00, 0xf5, 0x21, 0x00


	//----- nvinfo : EIATTR_KPARAM_INFO
	.align		4
.L_9:
        /*0018*/ 	.byte	0x04, 0x17
        /*001a*/ 	.short	(.L_11 - .L_10)
.L_10:
        /*001c*/ 	.word	0x00000000
        /*0020*/ 	.short	0x0001
        /*0022*/ 	.short	0x0008
        /*0024*/ 	.byte	0x00, 0xf5, 0x21, 0x00


	//----- nvinfo : EIATTR_KPARAM_INFO
	.align		4
.L_11:
        /*0028*/ 	.byte	0x04, 0x17
        /*002a*/ 	.short	(.L_13 - .L_12)
.L_12:
        /*002c*/ 	.word	0x00000000
        /*0030*/ 	.short	0x0000
        /*0032*/ 	.short	0x0000
        /*0034*/ 	.byte	0x00, 0xf5, 0x21, 0x00


	//----- nvinfo : EIATTR_SPARSE_MMA_MASK
	.align		4
.L_13:
        /*0038*/ 	.byte	0x03, 0x50
        /*003a*/ 	.short	0x0000


	//----- nvinfo : EIATTR_MAXREG_COUNT
	.align		4
        /*003c*/ 	.byte	0x03, 0x1b
        /*003e*/ 	.short	0x00ff


	//----- nvinfo : EIATTR_MERCURY_ISA_VERSION
	.align		4
        /*0040*/ 	.byte	0x03, 0x5f
        /*0042*/ 	.short	0x0101


	//----- nvinfo : EIATTR_VRC_CTA_INIT_COUNT
	.align		4
        /*0044*/ 	.byte	0x02, 0x4a
	.zero		1
	.zero		1


	//----- nvinfo : EIATTR_EXIT_INSTR_OFFSETS
	.align		4
        /*0048*/ 	.byte	0x04, 0x1c
        /*004a*/ 	.short	(.L_15 - .L_14)


	//   ....[0]....
.L_14:
        /*004c*/ 	.word	0x00000990


	//----- nvinfo : EIATTR_CBANK_PARAM_SIZE
	.align		4
.L_15:
        /*0050*/ 	.byte	0x03, 0x19
        /*0052*/ 	.short	0x0018


	//----- nvinfo : EIATTR_PARAM_CBANK
	.align		4
        /*0054*/ 	.byte	0x04, 0x0a
        /*0056*/ 	.short	(.L_17 - .L_16)
	.align		4
.L_16:
        /*0058*/ 	.word	index@(.nv.constant0._Z8multiplyPPiS0_S0_)
        /*005c*/ 	.short	0x0380
        /*005e*/ 	.short	0x0018


	//----- nvinfo : EIATTR_SW_WAR
	.align		4
.L_17:
        /*0060*/ 	.byte	0x04, 0x36
        /*0062*/ 	.short	(.L_19 - .L_18)
.L_18:
        /*0064*/ 	.word	0x00000008
.L_19:


//--------------------- .nv.callgraph             --------------------------
	.section	.nv.callgraph,"",@"SHT_CUDA_CALLGRAPH"
	.align	4
	.sectionentsize	8
	.align		4
        /*0000*/ 	.word	0x00000000
	.align		4
        /*0004*/ 	.word	0xffffffff
	.align		4
        /*0008*/ 	.word	0x00000000
	.align		4
        /*000c*/ 	.word	0xfffffffe
	.align		4
        /*0010*/ 	.word	0x00000000
	.align		4
        /*0014*/ 	.word	0xfffffffd
	.align		4
        /*0018*/ 	.word	0x00000000
	.align		4
        /*001c*/ 	.word	0xfffffffc


//--------------------- .text._Z8multiplyPPiS0_S0_ --------------------------
	.section	.text._Z8multiplyPPiS0_S0_,"ax",@progbits
	.align	128
        .global         _Z8multiplyPPiS0_S0_
        .type           _Z8multiplyPPiS0_S0_,@function
        .size           _Z8multiplyPPiS0_S0_,(.L_x_2 - _Z8multiplyPPiS0_S0_)
        .other          _Z8multiplyPPiS0_S0_,@"STO_CUDA_ENTRY STV_DEFAULT"
_Z8multiplyPPiS0_S0_:
.text._Z8multiplyPPiS0_S0_:
[----:B------:R-:W-:Y:S08]  /*0000*/  LDC R1, c[0x0][0x37c] ;  /* 0x0000df00ff017b82 */ /* 0x000ff00000000800 */
[----:B------:R-:W0:Y:S01]  /*0010*/  LDC R5, c[0x0][0x384] ;  /* 0x0000e100ff057b82 */ /* 0x000e220000000800 */
[----:B------:R-:W1:Y:S01]  /*0020*/  LDCU UR5, c[0x0][0x390] ;  /* 0x00007200ff0577ac */ /* 0x000e620008000800 */
[----:B------:R-:W2:Y:S06]  /*0030*/  LDCU UR4, c[0x0][0x380] ;  /* 0x00007000ff0477ac */ /* 0x000eac0008000800 */
[----:B------:R-:W3:Y:S01]  /*0040*/  LDC R3, c[0x0][0x394] ;  /* 0x0000e500ff037b82 */ /* 0x000ee20000000800 */
[----:B------:R-:W4:Y:S01]  /*0050*/  LDCU.64 UR6, c[0x0][0x358] ;  /* 0x00006b00ff0677ac */ /* 0x000f220008000a00 */
[----:B-1----:R-:W-:-:S02]  /*0060*/  MOV R2, UR5 ;  /* 0x0000000500027c02 */ /* 0x002fc40008000f00 */
[----:B--2---:R-:W-:Y:S01]  /*0070*/  MOV R4, UR4 ;  /* 0x0000000400047c02 */ /* 0x004fe20008000f00 */
[----:B------:R-:W-:-:S06]  /*0080*/  UMOV UR4, URZ ;  /* 0x000000ff00047c82 */ /* 0x000fcc0008000000 */
.L_x_0:
[----:B--234-:R-:W2:Y:S01]  /*0090*/  LDG.E.64 R8, desc[UR6][R2.64] ;  /* 0x0000000602087981 */ /* 0x01cea2000c1e1b00 */
[----:B------:R-:W1:Y:S03]  /*00a0*/  LDC.64 R6, c[0x0][0x388] ;  /* 0x0000e200ff067b82 */ /* 0x000e660000000a00 */
[----:B--2---:R2:W-:Y:S04]  /*00b0*/  STG.E desc[UR6][R8.64], RZ ;  /* 0x000000ff08007986 */ /* 0x0045e8000c101906 */
[----:B0-----:R-:W3:Y:S04]  /*00c0*/  LDG.E.64 R10, desc[UR6][R4.64] ;  /* 0x00000006040a7981 */ /* 0x001ee8000c1e1b00 */
[----:B-1----:R-:W4:Y:S04]  /*00d0*/  LDG.E.64 R12, desc[UR6][R6.64] ;  /* 0x00000006060c7981 */ /* 0x002f28000c1e1b00 */
[----:B------:R-:W5:Y:S04]  /*00e0*/  LDG.E.64 R14, desc[UR6][R2.64] ;  /* 0x00000006020e7981 */ /* 0x000f68000c1e1b00 */
[----:B---3--:R-:W3:Y:S04]  /*00f0*/  LDG.E R10, desc[UR6][R10.64] ;  /* 0x000000060a0a7981 */ /* 0x008ee8000c1e1900 */
[----:B----4-:R-:W3:Y:S04]  /*0100*/  LDG.E R13, desc[UR6][R12.64] ;  /* 0x000000060c0d7981 */ /* 0x010ee8000c1e1900 */
[----:B-----5:R-:W3:Y:S02]  /*0110*/  LDG.E R0, desc[UR6][R14.64] ;  /* 0x000000060e007981 */ /* 0x020ee4000c1e1900 */
[----:B---3--:R-:W-:-:S05]  /*0120*/  IMAD R21, R10, R13, R0 ;  /* 0x0000000d0a157224 */ /* 0x008fca00078e0200 */
[----:B------:R0:W-:Y:S04]  /*0130*/  STG.E desc[UR6][R14.64], R21 ;  /* 0x000000150e007986 */ /* 0x0001e8000c101906 */
[----:B------:R-:W3:Y:S04]  /*0140*/  LDG.E.64 R16, desc[UR6][R4.64] ;  /* 0x0000000604107981 */ /* 0x000ee8000c1e1b00 */
[----:B------:R-:W4:Y:S04]  /*0150*/  LDG.E.64 R18, desc[UR6][R6.64+0x8] ;  /* 0x0000080606127981 */ /* 0x000f28000c1e1b00 */
[----:B--2---:R-:W2:Y:S04]  /*0160*/  LDG.E.64 R8, desc[UR6][R2.64] ;  /* 0x0000000602087981 */ /* 0x004ea8000c1e1b00 */
[----:B---3--:R-:W3:Y:S04]  /*0170*/  LDG.E R16, desc[UR6][R16.64+0x4] ;  /* 0x0000040610107981 */ /* 0x008ee8000c1e1900 */
[----:B----4-:R-:W3:Y:S04]  /*0180*/  LDG.E R19, desc[UR6][R18.64] ;  /* 0x0000000612137981 */ /* 0x010ee8000c1e1900 */
[----:B--2---:R-:W3:Y:S02]  /*0190*/  LDG.E R0, desc[UR6][R8.64] ;  /* 0x0000000608007981 */ /* 0x004ee4000c1e1900 */
[----:B---3--:R-:W-:-:S05]  /*01a0*/  IMAD R23, R16, R19, R0 ;  /* 0x0000001310177224 */ /* 0x008fca00078e0200 */
[----:B------:R1:W-:Y:S04]  /*01b0*/  STG.E desc[UR6][R8.64], R23 ;  /* 0x0000001708007986 */ /* 0x0003e8000c101906 */
[----:B------:R-:W2:Y:S04]  /*01c0*/  LDG.E.64 R10, desc[UR6][R4.64] ;  /* 0x00000006040a7981 */ /* 0x000ea8000c1e1b00 */
[----:B------:R-:W3:Y:S04]  /*01d0*/  LDG.E.64 R12, desc[UR6][R6.64+0x10] ;  /* 0x00001006060c7981 */ /* 0x000ee8000c1e1b00 */
[----:B0-----:R-:W4:Y:S04]  /*01e0*/  LDG.E.64 R14, desc[UR6][R2.64] ;  /* 0x00000006020e7981 */ /* 0x001f28000c1e1b00 */
[----:B--2---:R-:W2:Y:S04]  /*01f0*/  LDG.E R10, desc[UR6][R10.64+0x8] ;  /* 0x000008060a0a7981 */ /* 0x004ea8000c1e1900 */
[----:B---3--:R-:W2:Y:S04]  /*0200*/  LDG.E R13, desc[UR6][R12.64] ;  /* 0x000000060c0d7981 */ /* 0x008ea8000c1e1900 */
[----:B----4-:R-:W2:Y:S02]  /*0210*/  LDG.E R0, desc[UR6][R14.64] ;  /* 0x000000060e007981 */ /* 0x010ea4000c1e1900 */
[----:B--2---:R-:W-:-:S05]  /*0220*/  IMAD R21, R10, R13, R0 ;  /* 0x0000000d0a157224 */ /* 0x004fca00078e0200 */
[----:B------:R0:W-:Y:S04]  /*0230*/  STG.E desc[UR6][R14.64], R21 ;  /* 0x000000150e007986 */ /* 0x0001e8000c101906 */
[----:B------:R-:W2:Y:S04]  /*0240*/  LDG.E.64 R16, desc[UR6][R4.64] ;  /* 0x0000000604107981 */ /* 0x000ea8000c1e1b00 */
[----:B------:R-:W3:Y:S04]  /*0250*/  LDG.E.64 R18, desc[UR6][R6.64+0x18] ;  /* 0x0000180606127981 */ /* 0x000ee8000c1e1b00 */
[----:B-1----:R-:W4:Y:S04]  /*0260*/  LDG.E.64 R8, desc[UR6][R2.64] ;  /* 0x0000000602087981 */ /* 0x002f28000c1e1b00 */
[----:B--2---:R-:W2:Y:S04]  /*0270*/  LDG.E R16, desc[UR6][R16.64+0xc] ;  /* 0x00000c0610107981 */ /* 0x004ea8000c1e1900 */
[----:B---3--:R-:W2:Y:S04]  /*0280*/  LDG.E R19, desc[UR6][R18.64] ;  /* 0x0000000612137981 */ /* 0x008ea8000c1e1900 */
[----:B----4-:R-:W2:Y:S02]  /*0290*/  LDG.E R0, desc[UR6][R8.64] ;  /* 0x0000000608007981 */ /* 0x010ea4000c1e1900 */
[----:B--2---:R-:W-:-:S05]  /*02a0*/  IMAD R23, R16, R19, R0 ;  /* 0x0000001310177224 */ /* 0x004fca00078e0200 */
[----:B------:R1:W-:Y:S04]  /*02b0*/  STG.E desc[UR6][R8.64], R23 ;  /* 0x0000001708007986 */ /* 0x0003e8000c101906 */
[----:B------:R-:W2:Y:S04]  /*02c0*/  LDG.E.64 R10, desc[UR6][R2.64] ;  /* 0x00000006020a7981 */ /* 0x000ea8000c1e1b00 */
[----:B--2---:R2:W-:Y:S04]  /*02d0*/  STG.E desc[UR6][R10.64+0x4], RZ ;  /* 0x000004ff0a007986 */ /* 0x0045e8000c101906 */
[----:B------:R-:W3:Y:S04]  /*02e0*/  LDG.E.64 R12, desc[UR6][R4.64] ;  /* 0x00000006040c7981 */ /* 0x000ee8000c1e1b00 */
[----:B0-----:R-:W4:Y:S04]  /*02f0*/  LDG.E.64 R14, desc[UR6][R6.64] ;  /* 0x00000006060e7981 */ /* 0x001f28000c1e1b00 */
[----:B------:R-:W5:Y:S04]  /*0300*/  LDG.E.64 R20, desc[UR6][R2.64] ;  /* 0x0000000602147981 */ /* 0x000f68000c1e1b00 */
[----:B---3--:R-:W3:Y:S04]  /*0310*/  LDG.E R12, desc[UR6][R12.64] ;  /* 0x000000060c0c7981 */ /* 0x008ee8000c1e1900 */
[----:B----4-:R-:W3:Y:S04]  /*0320*/  LDG.E R15, desc[UR6][R14.64+0x4] ;  /* 0x000004060e0f7981 */ /* 0x010ee8000c1e1900 */
[----:B-----5:R-:W3:Y:S02]  /*0330*/  LDG.E R0, desc[UR6][R20.64+0x4] ;  /* 0x0000040614007981 */ /* 0x020ee4000c1e1900 */
[----:B---3--:R-:W-:-:S05]  /*0340*/  IMAD R19, R12, R15, R0 ;  /* 0x0000000f0c137224 */ /* 0x008fca00078e0200 */
[----:B------:R0:W-:Y:S04]  /*0350*/  STG.E desc[UR6][R20.64+0x4], R19 ;  /* 0x0000041314007986 */ /* 0x0001e8000c101906 */
[----:B-1----:R-:W3:Y:S04]  /*0360*/  LDG.E.64 R8, desc[UR6][R4.64] ;  /* 0x0000000604087981 */ /* 0x002ee8000c1e1b00 */
        /* <DEDUP_REMOVED lines=33> */
[----:B------:R-:W3:Y:S04]  /*0580*/  LDG.E.64 R8, desc[UR6][R4.64] ;  /* 0x0000000604087981 */ /* 0x000ee8000c1e1b00 */
[----:B-1----:R-:W4:Y:S04]  /*0590*/  LDG.E.64 R10, desc[UR6][R6.64+0x8] ;  /* 0x00000806060a7981 */ /* 0x002f28000c1e1b00 */
        /* <DEDUP_REMOVED lines=8> */
[----:B------:R-:W4:Y:S04]  /*0620*/  LDG.E.64 R18, desc[UR6][R2.64] ;  /* 0x0000000602127981 */ /* 0x000f28000c1e1b00 */
[----:B--2---:R-:W0:Y:S04]  /*0630*/  LDG.E R14, desc[UR6][R14.64+0x8] ;  /* 0x000008060e0e7981 */ /* 0x004e28000c1e1900 */
[----:B---3--:R-:W0:Y:S04]  /*0640*/  LDG.E R17, desc[UR6][R16.64+0x8] ;  /* 0x0000080610117981 */ /* 0x008e28000c1e1900 */
[----:B----4-:R-:W0:Y:S02]  /*0650*/  LDG.E R0, desc[UR6][R18.64+0x8] ;  /* 0x0000080612007981 */ /* 0x010e24000c1e1900 */
[----:B0-----:R-:W-:-:S05]  /*0660*/  IMAD R21, R14, R17, R0 ;  /* 0x000000110e157224 */ /* 0x001fca00078e0200 */
        /* <DEDUP_REMOVED lines=21> */
[----:B-1----:R-:W5:Y:S04]  /*07c0*/  LDG.E.64 R12, desc[UR6][R2.64] ;  /* 0x00000006020c7981 */ /* 0x002f68000c1e1b00 */
[----:B---3--:R-:W3:Y:S04]  /*07d0*/  LDG.E R8, desc[UR6][R8.64+0x4] ;  /* 0x0000040608087981 */ /* 0x008ee8000c1e1900 */
[----:B----4-:R-:W3:Y:S04]  /*07e0*/  LDG.E R11, desc[UR6][R10.64+0xc] ;  /* 0x00000c060a0b7981 */ /* 0x010ee8000c1e1900 */
[----:B-----5:R-:W3:Y:S02]  /*07f0*/  LDG.E R0, desc[UR6][R12.64+0xc] ;  /* 0x00000c060c007981 */ /* 0x020ee4000c1e1900 */
[----:B---3--:R-:W-:-:S05]  /*0800*/  IMAD R23, R8, R11, R0 ;  /* 0x0000000b08177224 */ /* 0x008fca00078e0200 */
[----:B------:R1:W-:Y:S04]  /*0810*/  STG.E desc[UR6][R12.64+0xc], R23 ;  /* 0x00000c170c007986 */ /* 0x0003e8000c101906 */
[----:B--2---:R-:W2:Y:S04]  /*0820*/  LDG.E.64 R14, desc[UR6][R4.64] ;  /* 0x00000006040e7981 */ /* 0x004ea8000c1e1b00 */
[----:B------:R-:W3:Y:S04]  /*0830*/  LDG.E.64 R16, desc[UR6][R6.64+0x10] ;  /* 0x0000100606107981 */ /* 0x000ee8000c1e1b00 */
[----:B------:R-:W4:Y:S04]  /*0840*/  LDG.E.64 R18, desc[UR6][R2.64] ;  /* 0x0000000602127981 */ /* 0x000f28000c1e1b00 */
[----:B--2---:R-:W0:Y:S04]  /*0850*/  LDG.E R14, desc[UR6][R14.64+0x8] ;  /* 0x000008060e0e7981 */ /* 0x004e28000c1e1900 */
[----:B---3--:R-:W0:Y:S04]  /*0860*/  LDG.E R17, desc[UR6][R16.64+0xc] ;  /* 0x00000c0610117981 */ /* 0x008e28000c1e1900 */
[----:B----4-:R-:W0:Y:S02]  /*0870*/  LDG.E R0, desc[UR6][R18.64+0xc] ;  /* 0x00000c0612007981 */ /* 0x010e24000c1e1900 */
[----:B0-----:R-:W-:-:S05]  /*0880*/  IMAD R21, R14, R17, R0 ;  /* 0x000000110e157224 */ /* 0x001fca00078e0200 */
[----:B------:R2:W-:Y:S04]  /*0890*/  STG.E desc[UR6][R18.64+0xc], R21 ;  /* 0x00000c1512007986 */ /* 0x0005e8000c101906 */
[----:B------:R-:W3:Y:S04]  /*08a0*/  LDG.E.64 R10, desc[UR6][R6.64+0x18] ;  /* 0x00001806060a7981 */ /* 0x000ee8000c1e1b00 */
[----:B------:R-:W4:Y:S04]  /*08b0*/  LDG.E.64 R8, desc[UR6][R4.64] ;  /* 0x0000000604087981 */ /* 0x000f28000c1e1b00 */
[----:B-1----:R-:W5:Y:S04]  /*08c0*/  LDG.E.64 R12, desc[UR6][R2.64] ;  /* 0x00000006020c7981 */ /* 0x002f68000c1e1b00 */
[----:B---3--:R-:W3:Y:S04]  /*08d0*/  LDG.E R11, desc[UR6][R10.64+0xc] ;  /* 0x00000c060a0b7981 */ /* 0x008ee8000c1e1900 */
[----:B----4-:R-:W3:Y:S04]  /*08e0*/  LDG.E R8, desc[UR6][R8.64+0xc] ;  /* 0x00000c0608087981 */ /* 0x010ee8000c1e1900 */
[----:B-----5:R-:W3:Y:S01]  /*08f0*/  LDG.E R0, desc[UR6][R12.64+0xc] ;  /* 0x00000c060c007981 */ /* 0x020ee2000c1e1900 */
[----:B------:R-:W-:Y:S01]  /*0900*/  UIADD3 UR4, UPT, UPT, UR4, 0x1, URZ ;  /* 0x0000000104047890 */ /* 0x000fe2000fffe0ff */
[----:B------:R-:W-:-:S02]  /*0910*/  IADD3 R4, P0, PT, R4, 0x8, RZ ;  /* 0x0000000804047810 */ /* 0x000fc40007f1e0ff */
[----:B------:R-:W-:Y:S01]  /*0920*/  IADD3 R2, P1, PT, R2, 0x8, RZ ;  /* 0x0000000802027810 */ /* 0x000fe20007f3e0ff */
[----:B------:R-:W-:Y:S01]  /*0930*/  UISETP.NE.AND UP0, UPT, UR4, 0x4, UPT ;  /* 0x000000040400788c */ /* 0x000fe2000bf05270 */
[----:B------:R-:W-:Y:S02]  /*0940*/  IADD3.X R5, PT, PT, RZ, R5, RZ, P0, !PT ;  /* 0x00000005ff057210 */ /* 0x000fe400007fe4ff */
[----:B------:R-:W-:Y:S01]  /*0950*/  IADD3.X R3, PT, PT, RZ, R3, RZ, P1, !PT ;  /* 0x00000003ff037210 */ /* 0x000fe20000ffe4ff */
[----:B---3--:R-:W-:-:S05]  /*0960*/  IMAD R15, R8, R11, R0 ;  /* 0x0000000b080f7224 */ /* 0x008fca00078e0200 */
[----:B------:R2:W-:Y:S01]  /*0970*/  STG.E desc[UR6][R12.64+0xc], R15 ;  /* 0x00000c0f0c007986 */ /* 0x0005e2000c101906 */
[----:B------:R-:W-:Y:S05]  /*0980*/  BRA.U UP0, `(.L_x_0) ;  /* 0xfffffff500c07547 */ /* 0x000fea000b83ffff */
[----:B------:R-:W-:Y:S05]  /*0990*/  EXIT ;  /* 0x000000000000794d */ /* 0x000fea0003800000 */
.L_x_1:
[----:B------:R-:W-:-:S00]  /*09a0*/  BRA `(.L_x_1) ;  /* 0xfffffffc00fc7947 */ /* 0x000fc0000383ffff */
[----:B------:R-:W-:-:S00]  /*09b0*/  NOP ;  /* 0x0000000000007918 */ /* 0x000fc00000000000 */
        /* <DEDUP_REMOVED lines=12> */
.L_x_2:


//--------------------- .nv.shared.reserved.0     --------------------------
	.section	.nv.shared.reserved.0,"aw",@nobits
	.weak		__nv_reservedSMEM_offset_0_alias
	.size		__nv_reservedSMEM_offset_0_alias, 0, 64
	.other		__nv_reservedSMEM_offset_0_alias,@"STO_CUDA_RESERVED_SHARED STV_DEFAULT"
__nv_reservedSMEM_offset_0_alias:
	.zero		0
	.zero		64


//--------------------- .nv.constant0._Z8multiplyPPiS0_S0_ --------------------------
	.section	.nv.constant0._Z8multiplyPPiS0_S0_,"a",@progbits
	.sectionflags	@""
	.align	4
.nv.constant0._Z8multiplyPPiS0_S0_:
	.zero		920


//--------------------- SYMBOLS --------------------------

	.type		.nv.reservedSmem.offset0,@object
	.size		.nv.reservedSmem.offset0,0x4
